//
// Generated by NVIDIA NVVM Compiler
//
// Compiler Build ID: CL-36424714
// Cuda compilation tools, release 13.0, V13.0.88
// Based on NVVM 20.0.0
//

.version 9.0
.target sm_100
.address_size 64

	// .globl	_Z11reduced_sumPxS_j
// _ZZ11reduced_sumPxS_jE5s_arr has been demoted

.visible .entry _Z11reduced_sumPxS_j(
	.param .u64 .ptr .align 1 _Z11reduced_sumPxS_j_param_0,
	.param .u64 .ptr .align 1 _Z11reduced_sumPxS_j_param_1,
	.param .u32 _Z11reduced_sumPxS_j_param_2
)
{
	.reg .pred 	%p<8>;
	.reg .b32 	%r<20>;
	.reg .b64 	%rd<14>;
	// demoted variable
	.shared .align 8 .b8 _ZZ11reduced_sumPxS_jE5s_arr[4344];
	ld.param.u64 	%rd1, [_Z11reduced_sumPxS_j_param_0];
	ld.param.u64 	%rd2, [_Z11reduced_sumPxS_j_param_1];
	ld.param.u32 	%r8, [_Z11reduced_sumPxS_j_param_2];
	mov.u32 	%r1, %tid.x;
	mov.u32 	%r2, %ctaid.x;
	mad.lo.s32 	%r3, %r2, 543, %r1;
	setp.ge.u32 	%p1, %r3, %r8;
	shl.b32 	%r9, %r1, 3;
	mov.u32 	%r10, _ZZ11reduced_sumPxS_jE5s_arr;
	add.s32 	%r4, %r10, %r9;
	@%p1 bra 	$L__BB0_2;
	cvta.to.global.u64 	%rd3, %rd1;
	mul.wide.u32 	%rd4, %r3, 8;
	add.s64 	%rd5, %rd3, %rd4;
	ld.global.u64 	%rd6, [%rd5];
	st.shared.u64 	[%r4], %rd6;
$L__BB0_2:
	bar.sync 	0;
	mul.hi.u32 	%r11, %r8, -245200711;
	shr.u32 	%r12, %r11, 9;
	setp.eq.s32 	%p2, %r12, %r2;
	mul.lo.s32 	%r13, %r12, 543;
	sub.s32 	%r14, %r8, %r13;
	selp.b32 	%r19, %r14, 543, %p2;
	setp.lt.u32 	%p3, %r19, 2;
	@%p3 bra 	$L__BB0_7;
$L__BB0_3:
	add.s32 	%r15, %r19, 1;
	shr.u32 	%r7, %r15, 1;
	setp.ge.u32 	%p4, %r1, %r7;
	@%p4 bra 	$L__BB0_9;
	add.s32 	%r16, %r7, %r1;
	setp.ge.u32 	%p5, %r16, %r19;
	@%p5 bra 	$L__BB0_6;
	shl.b32 	%r17, %r7, 3;
	add.s32 	%r18, %r4, %r17;
	ld.shared.u64 	%rd7, [%r18];
	ld.shared.u64 	%rd8, [%r4];
	add.s64 	%rd9, %rd8, %rd7;
	st.shared.u64 	[%r4], %rd9;
$L__BB0_6:
	bar.sync 	0;
	setp.gt.u32 	%p6, %r19, 2;
	mov.u32 	%r19, %r7;
	@%p6 bra 	$L__BB0_3;
$L__BB0_7:
	setp.ne.s32 	%p7, %r1, 0;
	@%p7 bra 	$L__BB0_9;
	ld.shared.u64 	%rd10, [_ZZ11reduced_sumPxS_jE5s_arr];
	cvta.to.global.u64 	%rd11, %rd2;
	mul.wide.u32 	%rd12, %r2, 8;
	add.s64 	%rd13, %rd11, %rd12;
	st.global.u64 	[%rd13], %rd10;
$L__BB0_9:
	ret;

}


// ===== COMPILED SASS (sm_100) =====

	.target	sm_100

	.elftype	@"ET_EXEC"


//--------------------- .note.nv.tkinfo           --------------------------
	.section	.note.nv.tkinfo,"",@"SHT_NOTE"
	.sectionflags	@"SHF_NOTE_NV_TKINFO"
	.tkinfo
        /*0018*/ 	.word	0x00000002
        /*0030*/ 	.string	""
        /*0030*/ 	.string	"ptxas"
        /*0030*/ 	.string	"Cuda compilation tools, release 13.0, V13.0.88"
        /*0030*/ 	.string	"Build cuda_13.0.r13.0/compiler.36424714_0"
        /*0030*/ 	.string	"-arch sm_100 -m 64 "



//--------------------- .note.nv.cuinfo           --------------------------
	.section	.note.nv.cuinfo,"",@"SHT_NOTE"
	.sectionflags	@"SHF_NOTE_NV_CUINFO"
        /*0018*/ 	.short	0x0002
        /*001a*/ 	.short	0x0064
        /*001c*/ 	.short	0x0082
	.zero		2


//--------------------- .nv.info                  --------------------------
	.section	.nv.info,"",@"SHT_CUDA_INFO"
	.align	4


	//----- nvinfo : EIATTR_REGCOUNT
	.align		4
        /*0000*/ 	.byte	0x04, 0x2f
        /*0002*/ 	.short	(.L_1 - .L_0)
	.align		4
.L_0:
        /*0004*/ 	.word	index@(_Z11reduced_sumPxS_j)
        /*0008*/ 	.word	0x0000000d


	//----- nvinfo : EIATTR_FRAME_SIZE
	.align		4
.L_1:
        /*000c*/ 	.byte	0x04, 0x11
        /*000e*/ 	.short	(.L_3 - .L_2)
	.align		4
.L_2:
        /*0010*/ 	.word	index@(_Z11reduced_sumPxS_j)
        /*0014*/ 	.word	0x00000000


	//----- nvinfo : EIATTR_MIN_STACK_SIZE
	.align		4
.L_3:
        /*0018*/ 	.byte	0x04, 0x12
        /*001a*/ 	.short	(.L_5 - .L_4)
	.align		4
.L_4:
        /*001c*/ 	.word	index@(_Z11reduced_sumPxS_j)
        /*0020*/ 	.word	0x00000000
.L_5:


//--------------------- .nv.compat                --------------------------
	.section	.nv.compat,"",@"SHT_CUDA_COMPAT_INFO"
	.align	4
        /*0000*/ 	.byte	0x02, 0x09, 0x00, 0x00, 0x02, 0x02, 0x01, 0x00, 0x02, 0x05, 0x05, 0x00, 0x03, 0x07, 0x01, 0x01
        /*0010*/ 	.byte	0x02, 0x03, 0x00, 0x00, 0x02, 0x06, 0x01, 0x00, 0x04, 0x0b, 0x08, 0x00, 0x09, 0x00, 0x00, 0x00
        /*0020*/ 	.byte	0x00, 0x00, 0x00, 0x00


//--------------------- .nv.info._Z11reduced_sumPxS_j --------------------------
	.section	.nv.info._Z11reduced_sumPxS_j,"",@"SHT_CUDA_INFO"
	.sectionflags	@""
	.align	4


	//----- nvinfo : EIATTR_CUDA_API_VERSION
	.align		4
        /*0000*/ 	.byte	0x04, 0x37
        /*0002*/ 	.short	(.L_7 - .L_6)
.L_6:
        /*0004*/ 	.word	0x00000082


	//----- nvinfo : EIATTR_KPARAM_INFO
	.align		4
.L_7:
        /*0008*/ 	.byte	0x04, 0x17
        /*000a*/ 	.short	(.L_9 - .L_8)
.L_8:
        /*000c*/ 	.word	0x00000000
        /*0010*/ 	.short	0x0002
        /*0012*/ 	.short	0x0010
        /*0014*/ 	.byte	0x00, 0xf0, 0x11, 0x00


	//----- nvinfo : EIATTR_KPARAM_INFO
	.align		4
.L_9:
        /*0018*/ 	.byte	0x04, 0x17
        /*001a*/ 	.short	(.L_11 - .L_10)
.L_10:
        /*001c*/ 	.word	0x00000000
        /*0020*/ 	.short	0x0001
        /*0022*/ 	.short	0x0008
        /*0024*/ 	.byte	0x00, 0xf5, 0x21, 0x00


	//----- nvinfo : EIATTR_KPARAM_INFO
	.align		4
.L_11:
        /*0028*/ 	.byte	0x04, 0x17
        /*002a*/ 	.short	(.L_13 - .L_12)
.L_12:
        /*002c*/ 	.word	0x00000000
        /*0030*/ 	.short	0x0000
        /*0032*/ 	.short	0x0000
        /*0034*/ 	.byte	0x00, 0xf5, 0x21, 0x00


	//----- nvinfo : EIATTR_SPARSE_MMA_MASK
	.align		4
.L_13:
        /*0038*/ 	.byte	0x03, 0x50
        /*003a*/ 	.short	0x0000


	//----- nvinfo : EIATTR_MAXREG_COUNT
	.align		4
        /*003c*/ 	.byte	0x03, 0x1b
        /*003e*/ 	.short	0x00ff


	//----- nvinfo : EIATTR_NUM_BARRIERS
	.align		4
        /*0040*/ 	.byte	0x02, 0x4c
        /*0042*/ 	.byte	0x01
	.zero		1


	//----- nvinfo : EIATTR_MERCURY_ISA_VERSION
	.align		4
        /*0044*/ 	.byte	0x03, 0x5f
        /*0046*/ 	.short	0x0101


	//----- nvinfo : EIATTR_VRC_CTA_INIT_COUNT
	.align		4
        /*0048*/ 	.byte	0x02, 0x4a
	.zero		1
	.zero		1


	//----- nvinfo : EIATTR_EXIT_INSTR_OFFSETS
	.align		4
        /*004c*/ 	.byte	0x04, 0x1c
        /*004e*/ 	.short	(.L_15 - .L_14)


	//   ....[0]....
.L_14:
        /*0050*/ 	.word	0x000001b0


	//   ....[1]....
        /*0054*/ 	.word	0x00000290


	//   ....[2]....
        /*0058*/ 	.word	0x00000310


	//----- nvinfo : EIATTR_CBANK_PARAM_SIZE
	.align		4
.L_15:
        /*005c*/ 	.byte	0x03, 0x19
        /*005e*/ 	.short	0x0014


	//----- nvinfo : EIATTR_PARAM_CBANK
	.align		4
        /*0060*/ 	.byte	0x04, 0x0a
        /*0062*/ 	.short	(.L_17 - .L_16)
	.align		4
.L_16:
        /*0064*/ 	.word	index@(.nv.constant0._Z11reduced_sumPxS_j)
        /*0068*/ 	.short	0x0380
        /*006a*/ 	.short	0x0014


	//----- nvinfo : EIATTR_SW_WAR
	.align		4
.L_17:
        /*006c*/ 	.byte	0x04, 0x36
        /*006e*/ 	.short	(.L_19 - .L_18)
.L_18:
        /*0070*/ 	.word	0x00000008
.L_19:


//--------------------- .nv.callgraph             --------------------------
	.section	.nv.callgraph,"",@"SHT_CUDA_CALLGRAPH"
	.align	4
	.sectionentsize	8
	.align		4
        /*0000*/ 	.word	0x00000000
	.align		4
        /*0004*/ 	.word	0xffffffff
	.align		4
        /*0008*/ 	.word	0x00000000
	.align		4
        /*000c*/ 	.word	0xfffffffe
	.align		4
        /*0010*/ 	.word	0x00000000
	.align		4
        /*0014*/ 	.word	0xfffffffd
	.align		4
        /*0018*/ 	.word	0x00000000
	.align		4
        /*001c*/ 	.word	0xfffffffc


//--------------------- .text._Z11reduced_sumPxS_j --------------------------
	.section	.text._Z11reduced_sumPxS_j,"ax",@progbits
	.align	128
        .global         _Z11reduced_sumPxS_j
        .type           _Z11reduced_sumPxS_j,@function
        .size           _Z11reduced_sumPxS_j,(.L_x_3 - _Z11reduced_sumPxS_j)
        .other          _Z11reduced_sumPxS_j,@"STO_CUDA_ENTRY STV_DEFAULT"
_Z11reduced_sumPxS_j:
.text._Z11reduced_sumPxS_j:
[----:B------:R-:W-:Y:S01]  /*0000*/  LDC R1, c[0x0][0x37c] ;  /* 0x0000df00ff017b82 */ /* 0x000fe20000000800 */
[----:B------:R-:W0:Y:S07]  /*0010*/  S2R R9, SR_TID.X ;  /* 0x0000000000097919 */ /* 0x000e2e0000002100 */
[----:B------:R-:W1:Y:S01]  /*0020*/  LDC R6, c[0x0][0x390] ;  /* 0x0000e400ff067b82 */ /* 0x000e620000000800 */
[----:B------:R-:W2:Y:S01]  /*0030*/  LDCU.64 UR6, c[0x0][0x358] ;  /* 0x00006b00ff0677ac */ /* 0x000ea20008000a00 */
[----:B------:R-:W0:Y:S02]  /*0040*/  S2R R0, SR_CTAID.X ;  /* 0x0000000000007919 */ /* 0x000e240000002500 */
[----:B0-----:R-:W-:-:S05]  /*0050*/  IMAD R5, R0, 0x21f, R9 ;  /* 0x0000021f00057824 */ /* 0x001fca00078e0209 */
[----:B-1----:R-:W-:-:S13]  /*0060*/  ISETP.GE.U32.AND P0, PT, R5, R6, PT ;  /* 0x000000060500720c */ /* 0x002fda0003f06070 */
[----:B------:R-:W0:Y:S02]  /*0070*/  @!P0 LDC.64 R2, c[0x0][0x380] ;  /* 0x0000e000ff028b82 */ /* 0x000e240000000a00 */
[----:B0-----:R-:W-:-:S06]  /*0080*/  @!P0 IMAD.WIDE.U32 R2, R5, 0x8, R2 ;  /* 0x0000000805028825 */ /* 0x001fcc00078e0002 */
[----:B--2---:R-:W2:Y:S01]  /*0090*/  @!P0 LDG.E.64 R2, desc[UR6][R2.64] ;  /* 0x0000000602028981 */ /* 0x004ea2000c1e1b00 */
[----:B------:R-:W0:Y:S01]  /*00a0*/  S2UR UR5, SR_CgaCtaId ;  /* 0x00000000000579c3 */ /* 0x000e220000008800 */
[----:B------:R-:W-:Y:S01]  /*00b0*/  UMOV UR4, 0x400 ;  /* 0x0000040000047882 */ /* 0x000fe20000000000 */
[----:B------:R-:W-:-:S05]  /*00c0*/  IMAD.HI.U32 R4, R6, -0xe9d7747, RZ ;  /* 0xf16288b906047827 */ /* 0x000fca00078e00ff */
[----:B------:R-:W-:-:S05]  /*00d0*/  SHF.R.U32.HI R5, RZ, 0x9, R4 ;  /* 0x00000009ff057819 */ /* 0x000fca0000011604 */
[----:B------:R-:W-:Y:S01]  /*00e0*/  IMAD R4, R5, -0x21f, R6 ;  /* 0xfffffde105047824 */ /* 0x000fe200078e0206 */
[----:B0-----:R-:W-:-:S06]  /*00f0*/  ULEA UR4, UR5, UR4, 0x18 ;  /* 0x0000000405047291 */ /* 0x001fcc000f8ec0ff */
[----:B------:R-:W-:-:S05]  /*0100*/  LEA R7, R9, UR4, 0x3 ;  /* 0x0000000409077c11 */ /* 0x000fca000f8e18ff */
[----:B--2---:R0:W-:Y:S01]  /*0110*/  @!P0 STS.64 [R7], R2 ;  /* 0x0000000207008388 */ /* 0x0041e20000000a00 */
[----:B------:R-:W-:Y:S01]  /*0120*/  BAR.SYNC.DEFER_BLOCKING 0x0 ;  /* 0x0000000000007b1d */ /* 0x000fe20000010000 */
[----:B------:R-:W-:-:S04]  /*0130*/  ISETP.NE.AND P0, PT, R5, R0, PT ;  /* 0x000000000500720c */ /* 0x000fc80003f05270 */
[----:B------:R-:W-:-:S04]  /*0140*/  SEL R4, R4, 0x21f, !P0 ;  /* 0x0000021f04047807 */ /* 0x000fc80004000000 */
[----:B------:R-:W-:-:S13]  /*0150*/  ISETP.GE.U32.AND P0, PT, R4, 0x2, PT ;  /* 0x000000020400780c */ /* 0x000fda0003f06070 */
[----:B0-----:R-:W-:Y:S05]  /*0160*/  @!P0 BRA `(.L_x_0) ;  /* 0x0000000000448947 */ /* 0x001fea0003800000 */
[----:B------:R-:W-:-:S07]  /*0170*/  IMAD.MOV.U32 R6, RZ, RZ, R4 ;  /* 0x000000ffff067224 */ /* 0x000fce00078e0004 */
.L_x_1:
[----:B------:R-:W-:-:S05]  /*0180*/  VIADD R2, R6, 0x1 ;  /* 0x0000000106027836 */ /* 0x000fca0000000000 */
[----:B------:R-:W-:-:S04]  /*0190*/  SHF.R.U32.HI R10, RZ, 0x1, R2 ;  /* 0x00000001ff0a7819 */ /* 0x000fc80000011602 */
[----:B------:R-:W-:-:S13]  /*01a0*/  ISETP.GE.U32.AND P0, PT, R9, R10, PT ;  /* 0x0000000a0900720c */ /* 0x000fda0003f06070 */
[----:B------:R-:W-:Y:S05]  /*01b0*/  @P0 EXIT ;  /* 0x000000000000094d */ /* 0x000fea0003800000 */
[----:B------:R-:W-:-:S05]  /*01c0*/  IMAD.IADD R3, R10, 0x1, R9 ;  /* 0x000000010a037824 */ /* 0x000fca00078e0209 */
[----:B------:R-:W-:-:S13]  /*01d0*/  ISETP.GE.U32.AND P0, PT, R3, R6, PT ;  /* 0x000000060300720c */ /* 0x000fda0003f06070 */
[----:B------:R-:W-:Y:S01]  /*01e0*/  @!P0 IMAD R8, R10, 0x8, R7 ;  /* 0x000000080a088824 */ /* 0x000fe200078e0207 */
[----:B------:R-:W-:Y:S04]  /*01f0*/  @!P0 LDS.64 R4, [R7] ;  /* 0x0000000007048984 */ /* 0x000fe80000000a00 */
[----:B------:R-:W0:Y:S02]  /*0200*/  @!P0 LDS.64 R2, [R8] ;  /* 0x0000000008028984 */ /* 0x000e240000000a00 */
[----:B0-----:R-:W-:-:S05]  /*0210*/  @!P0 IADD3 R2, P1, PT, R2, R4, RZ ;  /* 0x0000000402028210 */ /* 0x001fca0007f3e0ff */
[----:B------:R-:W-:-:S05]  /*0220*/  @!P0 IMAD.X R3, R3, 0x1, R5, P1 ;  /* 0x0000000103038824 */ /* 0x000fca00008e0605 */
[----:B------:R0:W-:Y:S01]  /*0230*/  @!P0 STS.64 [R7], R2 ;  /* 0x0000000207008388 */ /* 0x0001e20000000a00 */
[----:B------:R-:W-:Y:S01]  /*0240*/  BAR.SYNC.DEFER_BLOCKING 0x0 ;  /* 0x0000000000007b1d */ /* 0x000fe20000010000 */
[----:B------:R-:W-:Y:S01]  /*0250*/  ISETP.GT.U32.AND P0, PT, R6, 0x2, PT ;  /* 0x000000020600780c */ /* 0x000fe20003f04070 */
[----:B------:R-:W-:-:S12]  /*0260*/  IMAD.MOV.U32 R6, RZ, RZ, R10 ;  /* 0x000000ffff067224 */ /* 0x000fd800078e000a */
[----:B0-----:R-:W-:Y:S05]  /*0270*/  @P0 BRA `(.L_x_1) ;  /* 0xfffffffc00c00947 */ /* 0x001fea000383ffff */
.L_x_0:
[----:B------:R-:W-:-:S13]  /*0280*/  ISETP.NE.AND P0, PT, R9, RZ, PT ;  /* 0x000000ff0900720c */ /* 0x000fda0003f05270 */
[----:B------:R-:W-:Y:S05]  /*0290*/  @P0 EXIT ;  /* 0x000000000000094d */ /* 0x000fea0003800000 */
[----:B------:R-:W0:Y:S01]  /*02a0*/  S2UR UR5, SR_CgaCtaId ;  /* 0x00000000000579c3 */ /* 0x000e220000008800 */
[----:B------:R-:W-:-:S07]  /*02b0*/  UMOV UR4, 0x400 ;  /* 0x0000040000047882 */ /* 0x000fce0000000000 */
[----:B------:R-:W1:Y:S01]  /*02c0*/  LDC.64 R4, c[0x0][0x388] ;  /* 0x0000e200ff047b82 */ /* 0x000e620000000a00 */
[----:B0-----:R-:W-:Y:S01]  /*02d0*/  ULEA UR4, UR5, UR4, 0x18 ;  /* 0x0000000405047291 */ /* 0x001fe2000f8ec0ff */
[----:B-1----:R-:W-:-:S08]  /*02e0*/  IMAD.WIDE.U32 R4, R0, 0x8, R4 ;  /* 0x0000000800047825 */ /* 0x002fd000078e0004 */
[----:B------:R-:W0:Y:S04]  /*02f0*/  LDS.64 R2, [UR4] ;  /* 0x00000004ff027984 */ /* 0x000e280008000a00 */
[----:B0-----:R-:W-:Y:S01]  /*0300*/  STG.E.64 desc[UR6][R4.64], R2 ;  /* 0x0000000204007986 */ /* 0x001fe2000c101b06 */
[----:B------:R-:W-:Y:S05]  /*0310*/  EXIT ;  /* 0x000000000000794d */ /* 0x000fea0003800000 */
.L_x_2:
[----:B------:R-:W-:-:S00]  /*0320*/  BRA `(.L_x_2) ;  /* 0xfffffffc00fc7947 */ /* 0x000fc0000383ffff */
[----:B------:R-:W-:-:S00]  /*0330*/  NOP ;  /* 0x0000000000007918 */ /* 0x000fc00000000000 */
        /* <DEDUP_REMOVED lines=12> */
.L_x_3:


//--------------------- .nv.shared._Z11reduced_sumPxS_j --------------------------
	.section	.nv.shared._Z11reduced_sumPxS_j,"aw",@nobits
	.sectionflags	@""
	.align	8
.nv.shared._Z11reduced_sumPxS_j:
	.zero		5368


//--------------------- .nv.shared.reserved.0     --------------------------
	.section	.nv.shared.reserved.0,"aw",@nobits
	.weak		__nv_reservedSMEM_offset_0_alias
	.size		__nv_reservedSMEM_offset_0_alias, 0, 64
	.other		__nv_reservedSMEM_offset_0_alias,@"STO_CUDA_RESERVED_SHARED STV_DEFAULT"
__nv_reservedSMEM_offset_0_alias:
	.zero		0
	.zero		64


//--------------------- .nv.constant0._Z11reduced_sumPxS_j --------------------------
	.section	.nv.constant0._Z11reduced_sumPxS_j,"a",@progbits
	.sectionflags	@""
	.align	4
.nv.constant0._Z11reduced_sumPxS_j:
	.zero		916


//--------------------- SYMBOLS --------------------------

	.type		.nv.reservedSmem.offset0,@object
	.size		.nv.reservedSmem.offset0,0x4
	.type		.nv.reservedSmem.cap,@object
	.size		.nv.reservedSmem.cap,0x4
